//
// Generated by NVIDIA NVVM Compiler
//
// Compiler Build ID: CL-36424714
// Cuda compilation tools, release 13.0, V13.0.88
// Based on NVVM 20.0.0
//

.version 9.0
.target sm_100
.address_size 64

	// .globl	_Z32tma_copy_kernel_with_descriptorsPKfPfiii
.extern .shared .align 16 .b8 smem[];

.visible .entry _Z32tma_copy_kernel_with_descriptorsPKfPfiii(
	.param .u64 .ptr .align 1 _Z32tma_copy_kernel_with_descriptorsPKfPfiii_param_0,
	.param .u64 .ptr .align 1 _Z32tma_copy_kernel_with_descriptorsPKfPfiii_param_1,
	.param .u32 _Z32tma_copy_kernel_with_descriptorsPKfPfiii_param_2,
	.param .u32 _Z32tma_copy_kernel_with_descriptorsPKfPfiii_param_3,
	.param .u32 _Z32tma_copy_kernel_with_descriptorsPKfPfiii_param_4
)
{
	.reg .pred 	%p<13>;
	.reg .b32 	%r<78>;
	.reg .b32 	%f<7>;
	.reg .b64 	%rd<13>;

	ld.param.u64 	%rd3, [_Z32tma_copy_kernel_with_descriptorsPKfPfiii_param_0];
	ld.param.u64 	%rd4, [_Z32tma_copy_kernel_with_descriptorsPKfPfiii_param_1];
	ld.param.u32 	%r31, [_Z32tma_copy_kernel_with_descriptorsPKfPfiii_param_2];
	ld.param.u32 	%r32, [_Z32tma_copy_kernel_with_descriptorsPKfPfiii_param_3];
	ld.param.u32 	%r33, [_Z32tma_copy_kernel_with_descriptorsPKfPfiii_param_4];
	cvta.to.global.u64 	%rd1, %rd3;
	cvta.to.global.u64 	%rd2, %rd4;
	mul.lo.s32 	%r1, %r31, %r31;
	mov.u32 	%r75, %ctaid.x;
	setp.ge.s32 	%p1, %r75, %r32;
	@%p1 bra 	$L__BB0_15;
	mov.u32 	%r77, %tid.x;
	setp.ge.u32 	%p2, %r77, %r1;
	@%p2 bra 	$L__BB0_4;
	mul.lo.s32 	%r4, %r31, %r75;
	mov.u32 	%r5, %ntid.x;
	mov.u32 	%r69, %r77;
$L__BB0_3:
	div.s32 	%r34, %r69, %r31;
	mul.lo.s32 	%r35, %r34, %r31;
	sub.s32 	%r36, %r69, %r35;
	add.s32 	%r37, %r34, %r4;
	mad.lo.s32 	%r38, %r37, %r33, %r36;
	mul.wide.s32 	%rd5, %r38, 4;
	add.s64 	%rd6, %rd1, %rd5;
	ld.global.nc.f32 	%f1, [%rd6];
	shl.b32 	%r39, %r69, 2;
	mov.u32 	%r40, smem;
	add.s32 	%r41, %r40, %r39;
	st.shared.f32 	[%r41], %f1;
	add.s32 	%r69, %r69, %r5;
	setp.lt.s32 	%p3, %r69, %r1;
	@%p3 bra 	$L__BB0_3;
$L__BB0_4:
	bar.sync 	0;
	mov.u32 	%r8, %nctaid.x;
	add.s32 	%r70, %r75, %r8;
	setp.ge.s32 	%p4, %r70, %r32;
	mov.u32 	%r76, smem;
	@%p4 bra 	$L__BB0_12;
	shl.b32 	%r44, %r1, 2;
	mov.u32 	%r45, smem;
	add.s32 	%r10, %r45, %r44;
	mov.b32 	%r71, 0;
	mov.u32 	%r11, %ntid.x;
	mov.u32 	%r72, %r75;
$L__BB0_6:
	mov.u32 	%r75, %r70;
	setp.ge.u32 	%p5, %r77, %r1;
	setp.eq.s32 	%p6, %r71, 1;
	selp.b32 	%r76, %r45, %r10, %p6;
	@%p5 bra 	$L__BB0_11;
	mul.lo.s32 	%r16, %r75, %r31;
	mov.u32 	%r73, %r77;
$L__BB0_8:
	div.s32 	%r47, %r73, %r31;
	mul.lo.s32 	%r48, %r47, %r31;
	sub.s32 	%r49, %r73, %r48;
	add.s32 	%r50, %r47, %r16;
	mad.lo.s32 	%r51, %r50, %r33, %r49;
	mul.wide.s32 	%rd7, %r51, 4;
	add.s64 	%rd8, %rd1, %rd7;
	ld.global.nc.f32 	%f2, [%rd8];
	shl.b32 	%r52, %r73, 2;
	add.s32 	%r53, %r76, %r52;
	st.shared.f32 	[%r53], %f2;
	add.s32 	%r73, %r73, %r11;
	setp.lt.s32 	%p7, %r73, %r1;
	@%p7 bra 	$L__BB0_8;
	mul.lo.s32 	%r17, %r72, %r31;
	setp.eq.s32 	%p8, %r71, 0;
	selp.b32 	%r18, %r45, %r10, %p8;
	mov.u32 	%r74, %r77;
$L__BB0_10:
	div.s32 	%r55, %r74, %r31;
	mul.lo.s32 	%r56, %r55, %r31;
	sub.s32 	%r57, %r74, %r56;
	add.s32 	%r58, %r55, %r17;
	mad.lo.s32 	%r59, %r58, %r33, %r57;
	shl.b32 	%r60, %r74, 2;
	add.s32 	%r61, %r18, %r60;
	ld.shared.f32 	%f3, [%r61];
	mul.f32 	%f4, %f3, 0f3F8147AE;
	mul.wide.s32 	%rd9, %r59, 4;
	add.s64 	%rd10, %rd2, %rd9;
	st.global.f32 	[%rd10], %f4;
	add.s32 	%r74, %r74, %r11;
	setp.lt.s32 	%p9, %r74, %r1;
	@%p9 bra 	$L__BB0_10;
$L__BB0_11:
	bar.sync 	0;
	add.s32 	%r70, %r75, %r8;
	setp.lt.s32 	%p10, %r70, %r32;
	xor.b32  	%r71, %r71, 1;
	mov.u32 	%r72, %r75;
	@%p10 bra 	$L__BB0_6;
$L__BB0_12:
	setp.ge.u32 	%p11, %r77, %r1;
	@%p11 bra 	$L__BB0_15;
	mul.lo.s32 	%r27, %r75, %r31;
	mov.u32 	%r28, %ntid.x;
$L__BB0_14:
	div.s32 	%r62, %r77, %r31;
	mul.lo.s32 	%r63, %r62, %r31;
	sub.s32 	%r64, %r77, %r63;
	add.s32 	%r65, %r62, %r27;
	mad.lo.s32 	%r66, %r65, %r33, %r64;
	shl.b32 	%r67, %r77, 2;
	add.s32 	%r68, %r76, %r67;
	ld.shared.f32 	%f5, [%r68];
	mul.f32 	%f6, %f5, 0f3F8147AE;
	mul.wide.s32 	%rd11, %r66, 4;
	add.s64 	%rd12, %rd2, %rd11;
	st.global.f32 	[%rd12], %f6;
	add.s32 	%r77, %r77, %r28;
	setp.lt.s32 	%p12, %r77, %r1;
	@%p12 bra 	$L__BB0_14;
$L__BB0_15:
	ret;

}


// ===== COMPILED SASS (sm_100) =====

	.target	sm_100

	.elftype	@"ET_EXEC"


//--------------------- .note.nv.tkinfo           --------------------------
	.section	.note.nv.tkinfo,"",@"SHT_NOTE"
	.sectionflags	@"SHF_NOTE_NV_TKINFO"
	.tkinfo
        /*0018*/ 	.word	0x00000002
        /*0030*/ 	.string	""
        /*0030*/ 	.string	"ptxas"
        /*0030*/ 	.string	"Cuda compilation tools, release 13.0, V13.0.88"
        /*0030*/ 	.string	"Build cuda_13.0.r13.0/compiler.36424714_0"
        /*0030*/ 	.string	"-arch sm_100 -m 64 "



//--------------------- .note.nv.cuinfo           --------------------------
	.section	.note.nv.cuinfo,"",@"SHT_NOTE"
	.sectionflags	@"SHF_NOTE_NV_CUINFO"
        /*0018*/ 	.short	0x0002
        /*001a*/ 	.short	0x0064
        /*001c*/ 	.short	0x0082
	.zero		2


//--------------------- .nv.info                  --------------------------
	.section	.nv.info,"",@"SHT_CUDA_INFO"
	.align	4


	//----- nvinfo : EIATTR_REGCOUNT
	.align		4
        /*0000*/ 	.byte	0x04, 0x2f
        /*0002*/ 	.short	(.L_1 - .L_0)
	.align		4
.L_0:
        /*0004*/ 	.word	index@(_Z32tma_copy_kernel_with_descriptorsPKfPfiii)
        /*0008*/ 	.word	0x00000017


	//----- nvinfo : EIATTR_FRAME_SIZE
	.align		4
.L_1:
        /*000c*/ 	.byte	0x04, 0x11
        /*000e*/ 	.short	(.L_3 - .L_2)
	.align		4
.L_2:
        /*0010*/ 	.word	index@(_Z32tma_copy_kernel_with_descriptorsPKfPfiii)
        /*0014*/ 	.word	0x00000000


	//----- nvinfo : EIATTR_MIN_STACK_SIZE
	.align		4
.L_3:
        /*0018*/ 	.byte	0x04, 0x12
        /*001a*/ 	.short	(.L_5 - .L_4)
	.align		4
.L_4:
        /*001c*/ 	.word	index@(_Z32tma_copy_kernel_with_descriptorsPKfPfiii)
        /*0020*/ 	.word	0x00000000
.L_5:


//--------------------- .nv.compat                --------------------------
	.section	.nv.compat,"",@"SHT_CUDA_COMPAT_INFO"
	.align	4
        /*0000*/ 	.byte	0x02, 0x09, 0x00, 0x00, 0x02, 0x02, 0x01, 0x00, 0x02, 0x05, 0x05, 0x00, 0x03, 0x07, 0x01, 0x01
        /*0010*/ 	.byte	0x02, 0x03, 0x00, 0x00, 0x02, 0x06, 0x01, 0x00, 0x04, 0x0b, 0x08, 0x00, 0x09, 0x00, 0x00, 0x00
        /*0020*/ 	.byte	0x00, 0x00, 0x00, 0x00


//--------------------- .nv.info._Z32tma_copy_kernel_with_descriptorsPKfPfiii --------------------------
	.section	.nv.info._Z32tma_copy_kernel_with_descriptorsPKfPfiii,"",@"SHT_CUDA_INFO"
	.sectionflags	@""
	.align	4


	//----- nvinfo : EIATTR_CUDA_API_VERSION
	.align		4
        /*0000*/ 	.byte	0x04, 0x37
        /*0002*/ 	.short	(.L_7 - .L_6)
.L_6:
        /*0004*/ 	.word	0x00000082


	//----- nvinfo : EIATTR_KPARAM_INFO
	.align		4
.L_7:
        /*0008*/ 	.byte	0x04, 0x17
        /*000a*/ 	.short	(.L_9 - .L_8)
.L_8:
        /*000c*/ 	.word	0x00000000
        /*0010*/ 	.short	0x0004
        /*0012*/ 	.short	0x0018
        /*0014*/ 	.byte	0x00, 0xf0, 0x11, 0x00


	//----- nvinfo : EIATTR_KPARAM_INFO
	.align		4
.L_9:
        /*0018*/ 	.byte	0x04, 0x17
        /*001a*/ 	.short	(.L_11 - .L_10)
.L_10:
        /*001c*/ 	.word	0x00000000
        /*0020*/ 	.short	0x0003
        /*0022*/ 	.short	0x0014
        /*0024*/ 	.byte	0x00, 0xf0, 0x11, 0x00


	//----- nvinfo : EIATTR_KPARAM_INFO
	.align		4
.L_11:
        /*0028*/ 	.byte	0x04, 0x17
        /*002a*/ 	.short	(.L_13 - .L_12)
.L_12:
        /*002c*/ 	.word	0x00000000
        /*0030*/ 	.short	0x0002
        /*0032*/ 	.short	0x0010
        /*0034*/ 	.byte	0x00, 0xf0, 0x11, 0x00


	//----- nvinfo : EIATTR_KPARAM_INFO
	.align		4
.L_13:
        /*0038*/ 	.byte	0x04, 0x17
        /*003a*/ 	.short	(.L_15 - .L_14)
.L_14:
        /*003c*/ 	.word	0x00000000
        /*0040*/ 	.short	0x0001
        /*0042*/ 	.short	0x0008
        /*0044*/ 	.byte	0x00, 0xf5, 0x21, 0x00


	//----- nvinfo : EIATTR_KPARAM_INFO
	.align		4
.L_15:
        /*0048*/ 	.byte	0x04, 0x17
        /*004a*/ 	.short	(.L_17 - .L_16)
.L_16:
        /*004c*/ 	.word	0x00000000
        /*0050*/ 	.short	0x0000
        /*0052*/ 	.short	0x0000
        /*0054*/ 	.byte	0x00, 0xf5, 0x21, 0x00


	//----- nvinfo : EIATTR_SPARSE_MMA_MASK
	.align		4
.L_17:
        /*0058*/ 	.byte	0x03, 0x50
        /*005a*/ 	.short	0x0000


	//----- nvinfo : EIATTR_MAXREG_COUNT
	.align		4
        /*005c*/ 	.byte	0x03, 0x1b
        /*005e*/ 	.short	0x00ff


	//----- nvinfo : EIATTR_NUM_BARRIERS
	.align		4
        /*0060*/ 	.byte	0x02, 0x4c
        /*0062*/ 	.byte	0x01
	.zero		1


	//----- nvinfo : EIATTR_MERCURY_ISA_VERSION
	.align		4
        /*0064*/ 	.byte	0x03, 0x5f
        /*0066*/ 	.short	0x0101


	//----- nvinfo : EIATTR_VRC_CTA_INIT_COUNT
	.align		4
        /*0068*/ 	.byte	0x02, 0x4a
	.zero		1
	.zero		1


	//----- nvinfo : EIATTR_EXIT_INSTR_OFFSETS
	.align		4
        /*006c*/ 	.byte	0x04, 0x1c
        /*006e*/ 	.short	(.L_19 - .L_18)


	//   ....[0]....
.L_18:
        /*0070*/ 	.word	0x00000040


	//   ....[1]....
        /*0074*/ 	.word	0x00000aa0


	//   ....[2]....
        /*0078*/ 	.word	0x00000d50


	//----- nvinfo : EIATTR_CRS_STACK_SIZE
	.align		4
.L_19:
        /*007c*/ 	.byte	0x04, 0x1e
        /*007e*/ 	.short	(.L_21 - .L_20)
.L_20:
        /*0080*/ 	.word	0x00000000


	//----- nvinfo : EIATTR_CBANK_PARAM_SIZE
	.align		4
.L_21:
        /*0084*/ 	.byte	0x03, 0x19
        /*0086*/ 	.short	0x001c


	//----- nvinfo : EIATTR_PARAM_CBANK
	.align		4
        /*0088*/ 	.byte	0x04, 0x0a
        /*008a*/ 	.short	(.L_23 - .L_22)
	.align		4
.L_22:
        /*008c*/ 	.word	index@(.nv.constant0._Z32tma_copy_kernel_with_descriptorsPKfPfiii)
        /*0090*/ 	.short	0x0380
        /*0092*/ 	.short	0x001c


	//----- nvinfo : EIATTR_SW_WAR
	.align		4
.L_23:
        /*0094*/ 	.byte	0x04, 0x36
        /*0096*/ 	.short	(.L_25 - .L_24)
.L_24:
        /*0098*/ 	.word	0x00000008
.L_25:


//--------------------- .nv.callgraph             --------------------------
	.section	.nv.callgraph,"",@"SHT_CUDA_CALLGRAPH"
	.align	4
	.sectionentsize	8
	.align		4
        /*0000*/ 	.word	0x00000000
	.align		4
        /*0004*/ 	.word	0xffffffff
	.align		4
        /*0008*/ 	.word	0x00000000
	.align		4
        /*000c*/ 	.word	0xfffffffe
	.align		4
        /*0010*/ 	.word	0x00000000
	.align		4
        /*0014*/ 	.word	0xfffffffd
	.align		4
        /*0018*/ 	.word	0x00000000
	.align		4
        /*001c*/ 	.word	0xfffffffc


//--------------------- .text._Z32tma_copy_kernel_with_descriptorsPKfPfiii --------------------------
	.section	.text._Z32tma_copy_kernel_with_descriptorsPKfPfiii,"ax",@progbits
	.align	128
        .global         _Z32tma_copy_kernel_with_descriptorsPKfPfiii
        .type           _Z32tma_copy_kernel_with_descriptorsPKfPfiii,@function
        .size           _Z32tma_copy_kernel_with_descriptorsPKfPfiii,(.L_x_12 - _Z32tma_copy_kernel_with_descriptorsPKfPfiii)
        .other          _Z32tma_copy_kernel_with_descriptorsPKfPfiii,@"STO_CUDA_ENTRY STV_DEFAULT"
_Z32tma_copy_kernel_with_descriptorsPKfPfiii:
.text._Z32tma_copy_kernel_with_descriptorsPKfPfiii:
[----:B------:R-:W-:Y:S08]  /*0000*/  LDC R1, c[0x0][0x37c] ;  /* 0x0000df00ff017b82 */ /* 0x000ff00000000800 */
[----:B------:R-:W0:Y:S08]  /*0010*/  S2UR UR4, SR_CTAID.X ;  /* 0x00000000000479c3 */ /* 0x000e300000002500 */
[----:B------:R-:W0:Y:S02]  /*0020*/  LDC.64 R2, c[0x0][0x390] ;  /* 0x0000e400ff027b82 */ /* 0x000e240000000a00 */
[----:B0-----:R-:W-:-:S13]  /*0030*/  ISETP.LE.AND P0, PT, R3, UR4, PT ;  /* 0x0000000403007c0c */ /* 0x001fda000bf03270 */
[----:B------:R-:W-:Y:S05]  /*0040*/  @P0 EXIT ;  /* 0x000000000000094d */ /* 0x000fea0003800000 */
[----:B------:R-:W0:Y:S01]  /*0050*/  S2R R3, SR_TID.X ;  /* 0x0000000000037919 */ /* 0x000e220000002100 */
[----:B------:R-:W-:Y:S01]  /*0060*/  IMAD R0, R2, R2, RZ ;  /* 0x0000000202007224 */ /* 0x000fe200078e02ff */
[----:B------:R-:W1:Y:S01]  /*0070*/  LDCU.64 UR10, c[0x0][0x358] ;  /* 0x00006b00ff0a77ac */ /* 0x000e620008000a00 */
[----:B------:R-:W-:Y:S01]  /*0080*/  BSSY.RECONVERGENT B0, `(.L_x_0) ;  /* 0x0000030000007945 */ /* 0x000fe20003800200 */
[----:B------:R-:W2:Y:S01]  /*0090*/  S2R R6, SR_CgaCtaId ;  /* 0x0000000000067919 */ /* 0x000ea20000008800 */
[----:B------:R-:W3:Y:S01]  /*00a0*/  LDCU UR5, c[0x0][0x398] ;  /* 0x00007300ff0577ac */ /* 0x000ee20008000800 */
[----:B0-----:R-:W-:-:S13]  /*00b0*/  ISETP.GE.U32.AND P0, PT, R3, R0, PT ;  /* 0x000000000300720c */ /* 0x001fda0003f06070 */
[----:B-123--:R-:W-:Y:S05]  /*00c0*/  @P0 BRA `(.L_x_1) ;  /* 0x0000000000ac0947 */ /* 0x00efea0003800000 */
[-C--:B------:R-:W-:Y:S01]  /*00d0*/  IABS R7, R2.reuse ;  /* 0x0000000200077213 */ /* 0x080fe20000000000 */
[----:B------:R-:W0:Y:S01]  /*00e0*/  S2R R14, SR_CgaCtaId ;  /* 0x00000000000e7919 */ /* 0x000e220000008800 */
[----:B------:R-:W1:Y:S01]  /*00f0*/  LDC R8, c[0x0][0x360] ;  /* 0x0000d800ff087b82 */ /* 0x000e620000000800 */
[----:B------:R-:W-:Y:S01]  /*0100*/  MOV R11, 0x400 ;  /* 0x00000400000b7802 */ /* 0x000fe20000000f00 */
[----:B------:R-:W2:Y:S01]  /*0110*/  I2F.RP R10, R7 ;  /* 0x00000007000a7306 */ /* 0x000ea20000209400 */
[----:B------:R-:W-:Y:S02]  /*0120*/  ISETP.NE.AND P0, PT, R2, RZ, PT ;  /* 0x000000ff0200720c */ /* 0x000fe40003f05270 */
[----:B------:R-:W-:-:S03]  /*0130*/  LOP3.LUT R2, RZ, R2, RZ, 0x33, !PT ;  /* 0x00000002ff027212 */ /* 0x000fc600078e33ff */
[----:B------:R-:W3:Y:S08]  /*0140*/  LDC R9, c[0x0][0x390] ;  /* 0x0000e400ff097b82 */ /* 0x000ef00000000800 */
[----:B------:R-:W4:Y:S01]  /*0150*/  LDC.64 R4, c[0x0][0x380] ;  /* 0x0000e000ff047b82 */ /* 0x000f220000000a00 */
[----:B--2---:R-:W2:Y:S02]  /*0160*/  MUFU.RCP R10, R10 ;  /* 0x0000000a000a7308 */ /* 0x004ea40000001000 */
[----:B--2---:R-:W-:Y:S01]  /*0170*/  VIADD R12, R10, 0xffffffe ;  /* 0x0ffffffe0a0c7836 */ /* 0x004fe20000000000 */
[----:B0-----:R-:W-:-:S02]  /*0180*/  LEA R10, R14, R11, 0x18 ;  /* 0x0000000b0e0a7211 */ /* 0x001fc400078ec0ff */
[----:B------:R-:W-:-:S03]  /*0190*/  MOV R11, R3 ;  /* 0x00000003000b7202 */ /* 0x000fc60000000f00 */
[----:B------:R0:W2:Y:S02]  /*01a0*/  F2I.FTZ.U32.TRUNC.NTZ R13, R12 ;  /* 0x0000000c000d7305 */ /* 0x0000a4000021f000 */
[----:B0-----:R-:W-:Y:S02]  /*01b0*/  IMAD.MOV.U32 R12, RZ, RZ, RZ ;  /* 0x000000ffff0c7224 */ /* 0x001fe400078e00ff */
[----:B--2---:R-:W-:-:S04]  /*01c0*/  IMAD.MOV R16, RZ, RZ, -R13 ;  /* 0x000000ffff107224 */ /* 0x004fc800078e0a0d */
[----:B------:R-:W-:-:S04]  /*01d0*/  IMAD R15, R16, R7, RZ ;  /* 0x00000007100f7224 */ /* 0x000fc800078e02ff */
[----:B-1-3--:R-:W-:-:S07]  /*01e0*/  IMAD.HI.U32 R12, R13, R15, R12 ;  /* 0x0000000f0d0c7227 */ /* 0x00afce00078e000c */
.L_x_2:
[----:B------:R-:W-:Y:S02]  /*01f0*/  IABS R15, R11 ;  /* 0x0000000b000f7213 */ /* 0x000fe40000000000 */
[----:B------:R-:W-:-:S03]  /*0200*/  IABS R17, R9 ;  /* 0x0000000900117213 */ /* 0x000fc60000000000 */
[----:B0-----:R-:W-:-:S04]  /*0210*/  IMAD.HI.U32 R13, R12, R15, RZ ;  /* 0x0000000f0c0d7227 */ /* 0x001fc800078e00ff */
[----:B------:R-:W-:-:S04]  /*0220*/  IMAD.MOV R14, RZ, RZ, -R13 ;  /* 0x000000ffff0e7224 */ /* 0x000fc800078e0a0d */
[----:B------:R-:W-:-:S05]  /*0230*/  IMAD R14, R17, R14, R15 ;  /* 0x0000000e110e7224 */ /* 0x000fca00078e020f */
[----:B------:R-:W-:-:S13]  /*0240*/  ISETP.GT.U32.AND P2, PT, R7, R14, PT ;  /* 0x0000000e0700720c */ /* 0x000fda0003f44070 */
[----:B------:R-:W-:Y:S01]  /*0250*/  @!P2 IMAD.IADD R14, R14, 0x1, -R17 ;  /* 0x000000010e0ea824 */ /* 0x000fe200078e0a11 */
[----:B------:R-:W-:-:S04]  /*0260*/  @!P2 IADD3 R13, PT, PT, R13, 0x1, RZ ;  /* 0x000000010d0da810 */ /* 0x000fc80007ffe0ff */
[----:B------:R-:W-:Y:S02]  /*0270*/  ISETP.GE.U32.AND P1, PT, R14, R7, PT ;  /* 0x000000070e00720c */ /* 0x000fe40003f26070 */
[----:B------:R-:W-:-:S04]  /*0280*/  LOP3.LUT R14, R11, R9, RZ, 0x3c, !PT ;  /* 0x000000090b0e7212 */ /* 0x000fc800078e3cff */
[----:B------:R-:W-:-:S07]  /*0290*/  ISETP.GE.AND P3, PT, R14, RZ, PT ;  /* 0x000000ff0e00720c */ /* 0x000fce0003f66270 */
[----:B------:R-:W-:-:S06]  /*02a0*/  @P1 VIADD R13, R13, 0x1 ;  /* 0x000000010d0d1836 */ /* 0x000fcc0000000000 */
[----:B------:R-:W-:-:S05]  /*02b0*/  @!P3 IMAD.MOV R13, RZ, RZ, -R13 ;  /* 0x000000ffff0db224 */ /* 0x000fca00078e0a0d */
[----:B------:R-:W-:-:S04]  /*02c0*/  SEL R14, R2, R13, !P0 ;  /* 0x0000000d020e7207 */ /* 0x000fc80004000000 */
[----:B------:R-:W-:Y:S01]  /*02d0*/  IADD3 R16, PT, PT, -R14, RZ, RZ ;  /* 0x000000ff0e107210 */ /* 0x000fe20007ffe1ff */
[----:B------:R-:W-:-:S04]  /*02e0*/  IMAD R14, R9, UR4, R14 ;  /* 0x00000004090e7c24 */ /* 0x000fc8000f8e020e */
[----:B------:R-:W-:-:S04]  /*02f0*/  IMAD R13, R9, R16, R11 ;  /* 0x00000010090d7224 */ /* 0x000fc800078e020b */
[----:B------:R-:W-:-:S04]  /*0300*/  IMAD R13, R14, UR5, R13 ;  /* 0x000000050e0d7c24 */ /* 0x000fc8000f8e020d */
[----:B----4-:R-:W-:-:S06]  /*0310*/  IMAD.WIDE R14, R13, 0x4, R4 ;  /* 0x000000040d0e7825 */ /* 0x010fcc00078e0204 */
[----:B------:R-:W2:Y:S01]  /*0320*/  LDG.E.CONSTANT R14, desc[UR10][R14.64] ;  /* 0x0000000a0e0e7981 */ /* 0x000ea2000c1e9900 */
[----:B------:R-:W-:Y:S02]  /*0330*/  IMAD R13, R11, 0x4, R10 ;  /* 0x000000040b0d7824 */ /* 0x000fe400078e020a */
[----:B------:R-:W-:-:S05]  /*0340*/  IMAD.IADD R11, R8, 0x1, R11 ;  /* 0x00000001080b7824 */ /* 0x000fca00078e020b */
[----:B------:R-:W-:Y:S01]  /*0350*/  ISETP.GE.AND P1, PT, R11, R0, PT ;  /* 0x000000000b00720c */ /* 0x000fe20003f26270 */
[----:B--2---:R0:W-:-:S12]  /*0360*/  STS [R13], R14 ;  /* 0x0000000e0d007388 */ /* 0x0041d80000000800 */
[----:B------:R-:W-:Y:S05]  /*0370*/  @!P1 BRA `(.L_x_2) ;  /* 0xfffffffc009c9947 */ /* 0x000fea000383ffff */
.L_x_1:
[----:B------:R-:W-:Y:S05]  /*0380*/  BSYNC.RECONVERGENT B0 ;  /* 0x0000000000007941 */ /* 0x000fea0003800200 */
.L_x_0:
[----:B------:R-:W1:Y:S01]  /*0390*/  LDCU UR7, c[0x0][0x370] ;  /* 0x00006e00ff0777ac */ /* 0x000e620008000800 */
[----:B------:R-:W-:Y:S01]  /*03a0*/  BAR.SYNC.DEFER_BLOCKING 0x0 ;  /* 0x0000000000007b1d */ /* 0x000fe20000010000 */
[----:B------:R-:W-:-:S04]  /*03b0*/  MOV R7, 0x400 ;  /* 0x0000040000077802 */ /* 0x000fc80000000f00 */
[----:B------:R-:W-:Y:S01]  /*03c0*/  LEA R7, R6, R7, 0x18 ;  /* 0x0000000706077211 */ /* 0x000fe200078ec0ff */
[----:B------:R-:W2:Y:S03]  /*03d0*/  LDCU UR6, c[0x0][0x394] ;  /* 0x00007280ff0677ac */ /* 0x000ea60008000800 */
[----:B------:R-:W-:Y:S01]  /*03e0*/  MOV R2, R7 ;  /* 0x0000000700027202 */ /* 0x000fe20000000f00 */
[----:B-1----:R-:W-:-:S04]  /*03f0*/  UIADD3 UR5, UPT, UPT, UR4, UR7, URZ ;  /* 0x0000000704057290 */ /* 0x002fc8000fffe0ff */
[----:B--2---:R-:W-:-:S09]  /*0400*/  UISETP.GE.AND UP0, UPT, UR5, UR6, UPT ;  /* 0x000000060500728c */ /* 0x004fd2000bf06270 */
[----:B------:R-:W-:Y:S05]  /*0410*/  BRA.U UP0, `(.L_x_3) ;  /* 0x00000005009c7547 */ /* 0x000fea000b800000 */
[----:B------:R-:W-:Y:S01]  /*0420*/  IMAD R6, R0, 0x4, R7 ;  /* 0x0000000400067824 */ /* 0x000fe200078e0207 */
[----:B------:R-:W1:Y:S01]  /*0430*/  LDCU UR8, c[0x0][0x360] ;  /* 0x00006c00ff0877ac */ /* 0x000e620008000800 */
[----:B------:R-:W-:Y:S01]  /*0440*/  IMAD.MOV.U32 R16, RZ, RZ, RZ ;  /* 0x000000ffff107224 */ /* 0x000fe200078e00ff */
[----:B------:R-:W-:-:S06]  /*0450*/  UMOV UR6, UR4 ;  /* 0x0000000400067c82 */ /* 0x000fcc0008000000 */
.L_x_9:
[----:B------:R-:W-:Y:S01]  /*0460*/  ISETP.GE.U32.AND P1, PT, R3, R0, PT ;  /* 0x000000000300720c */ /* 0x000fe20003f26070 */
[----:B------:R-:W2:Y:S01]  /*0470*/  LDCU UR12, c[0x0][0x398] ;  /* 0x00007300ff0c77ac */ /* 0x000ea20008000800 */
[----:B------:R-:W-:Y:S01]  /*0480*/  ISETP.NE.AND P0, PT, R16, 0x1, PT ;  /* 0x000000011000780c */ /* 0x000fe20003f05270 */
[----:B------:R-:W-:Y:S01]  /*0490*/  BSSY.RECONVERGENT B0, `(.L_x_4) ;  /* 0x0000058000007945 */ /* 0x000fe20003800200 */
[----:B------:R-:W3:Y:S02]  /*04a0*/  LDCU UR9, c[0x0][0x398] ;  /* 0x00007300ff0977ac */ /* 0x000ee40008000800 */
[----:B------:R-:W-:Y:S01]  /*04b0*/  SEL R2, R7, R6, !P0 ;  /* 0x0000000607027207 */ /* 0x000fe20004000000 */
[----:B------:R-:W-:-:S06]  /*04c0*/  UMOV UR4, UR5 ;  /* 0x0000000500047c82 */ /* 0x000fcc0008000000 */
[----:B----4-:R-:W-:Y:S05]  /*04d0*/  @P1 BRA `(.L_x_5) ;  /* 0x00000004004c1947 */ /* 0x010fea0003800000 */
[----:B------:R-:W4:Y:S01]  /*04e0*/  LDC R8, c[0x0][0x390] ;  /* 0x0000e400ff087b82 */ /* 0x000f220000000800 */
[----:B------:R-:W-:Y:S01]  /*04f0*/  IMAD.MOV.U32 R12, RZ, RZ, RZ ;  /* 0x000000ffff0c7224 */ /* 0x000fe200078e00ff */
[----:B------:R-:W-:Y:S06]  /*0500*/  BSSY.RECONVERGENT B1, `(.L_x_6) ;  /* 0x0000027000017945 */ /* 0x000fec0003800200 */
[----:B------:R-:W1:Y:S08]  /*0510*/  LDC R9, c[0x0][0x390] ;  /* 0x0000e400ff097b82 */ /* 0x000e700000000800 */
[----:B------:R-:W1:Y:S01]  /*0520*/  LDC.64 R4, c[0x0][0x380] ;  /* 0x0000e000ff047b82 */ /* 0x000e620000000a00 */
[----:B----4-:R-:W-:-:S02]  /*0530*/  IABS R10, R8 ;  /* 0x00000008000a7213 */ /* 0x010fc40000000000 */
[----:B------:R-:W-:Y:S02]  /*0540*/  ISETP.NE.AND P0, PT, R8, RZ, PT ;  /* 0x000000ff0800720c */ /* 0x000fe40003f05270 */
[----:B0-----:R-:W0:Y:S08]  /*0550*/  I2F.RP R14, R10 ;  /* 0x0000000a000e7306 */ /* 0x001e300000209400 */
[----:B0-----:R-:W0:Y:S02]  /*0560*/  MUFU.RCP R14, R14 ;  /* 0x0000000e000e7308 */ /* 0x001e240000001000 */
[----:B0-----:R-:W-:-:S06]  /*0570*/  IADD3 R15, PT, PT, R14, 0xffffffe, RZ ;  /* 0x0ffffffe0e0f7810 */ /* 0x001fcc0007ffe0ff */
[----:B------:R-:W0:Y:S02]  /*0580*/  F2I.FTZ.U32.TRUNC.NTZ R13, R15 ;  /* 0x0000000f000d7305 */ /* 0x000e24000021f000 */
[----:B0-----:R-:W-:-:S04]  /*0590*/  IMAD.MOV R11, RZ, RZ, -R13 ;  /* 0x000000ffff0b7224 */ /* 0x001fc800078e0a0d */
[----:B------:R-:W-:-:S04]  /*05a0*/  IMAD R11, R11, R10, RZ ;  /* 0x0000000a0b0b7224 */ /* 0x000fc800078e02ff */
[----:B------:R-:W-:Y:S01]  /*05b0*/  IMAD.HI.U32 R11, R13, R11, R12 ;  /* 0x0000000b0d0b7227 */ /* 0x000fe200078e000c */
[----:B------:R-:W-:Y:S02]  /*05c0*/  MOV R12, R3 ;  /* 0x00000003000c7202 */ /* 0x000fe40000000f00 */
[----:B-1----:R-:W-:-:S07]  /*05d0*/  LOP3.LUT R13, RZ, R8, RZ, 0x33, !PT ;  /* 0x00000008ff0d7212 */ /* 0x002fce00078e33ff */
.L_x_7:
        /* <DEDUP_REMOVED lines=17> */
[----:B---3--:R-:W-:-:S04]  /*06f0*/  IMAD R15, R15, UR9, R14 ;  /* 0x000000090f0f7c24 */ /* 0x008fc8000f8e020e */
[----:B------:R-:W-:-:S06]  /*0700*/  IMAD.WIDE R14, R15, 0x4, R4 ;  /* 0x000000040f0e7825 */ /* 0x000fcc00078e0204 */
[----:B------:R-:W3:Y:S01]  /*0710*/  LDG.E.CONSTANT R14, desc[UR10][R14.64] ;  /* 0x0000000a0e0e7981 */ /* 0x000ee2000c1e9900 */
[C---:B------:R-:W-:Y:S02]  /*0720*/  IMAD R17, R12.reuse, 0x4, R2 ;  /* 0x000000040c117824 */ /* 0x040fe400078e0202 */
[----:B------:R-:W-:-:S05]  /*0730*/  VIADD R12, R12, UR8 ;  /* 0x000000080c0c7c36 */ /* 0x000fca0008000000 */
[----:B------:R-:W-:Y:S01]  /*0740*/  ISETP.GE.AND P1, PT, R12, R0, PT ;  /* 0x000000000c00720c */ /* 0x000fe20003f26270 */
[----:B---3--:R0:W-:-:S12]  /*0750*/  STS [R17], R14 ;  /* 0x0000000e11007388 */ /* 0x0081d80000000800 */
[----:B------:R-:W-:Y:S05]  /*0760*/  @!P1 BRA `(.L_x_7) ;  /* 0xfffffffc009c9947 */ /* 0x000fea000383ffff */
[----:B--2---:R-:W-:Y:S05]  /*0770*/  BSYNC.RECONVERGENT B1 ;  /* 0x0000000000017941 */ /* 0x004fea0003800200 */
.L_x_6:
[----:B------:R-:W1:Y:S01]  /*0780*/  I2F.RP R11, R8 ;  /* 0x00000008000b7306 */ /* 0x000e620000209400 */
[----:B------:R-:W2:Y:S01]  /*0790*/  LDC R10, c[0x0][0x390] ;  /* 0x0000e400ff0a7b82 */ /* 0x000ea20000000800 */
[----:B------:R-:W-:Y:S02]  /*07a0*/  ISETP.NE.AND P1, PT, R16, RZ, PT ;  /* 0x000000ff1000720c */ /* 0x000fe40003f25270 */
[----:B------:R-:W-:Y:S02]  /*07b0*/  ISETP.NE.AND P0, PT, R9, RZ, PT ;  /* 0x000000ff0900720c */ /* 0x000fe40003f05270 */
[----:B------:R-:W-:Y:S02]  /*07c0*/  LOP3.LUT R9, RZ, R9, RZ, 0x33, !PT ;  /* 0x00000009ff097212 */ /* 0x000fe400078e33ff */
[----:B0-----:R-:W-:Y:S01]  /*07d0*/  SEL R14, R7, R6, !P1 ;  /* 0x00000006070e7207 */ /* 0x001fe20004800000 */
[----:B------:R-:W0:Y:S01]  /*07e0*/  LDC.64 R4, c[0x0][0x388] ;  /* 0x0000e200ff047b82 */ /* 0x000e220000000a00 */
[----:B-1----:R-:W1:Y:S02]  /*07f0*/  MUFU.RCP R11, R11 ;  /* 0x0000000b000b7308 */ /* 0x002e640000001000 */
[----:B-1----:R-:W-:-:S06]  /*0800*/  IADD3 R12, PT, PT, R11, 0xffffffe, RZ ;  /* 0x0ffffffe0b0c7810 */ /* 0x002fcc0007ffe0ff */
[----:B------:R1:W3:Y:S02]  /*0810*/  F2I.FTZ.U32.TRUNC.NTZ R13, R12 ;  /* 0x0000000c000d7305 */ /* 0x0002e4000021f000 */
[----:B-1----:R-:W-:Y:S02]  /*0820*/  IMAD.MOV.U32 R12, RZ, RZ, RZ ;  /* 0x000000ffff0c7224 */ /* 0x002fe400078e00ff */
[----:B---3--:R-:W-:-:S04]  /*0830*/  IMAD.MOV R15, RZ, RZ, -R13 ;  /* 0x000000ffff0f7224 */ /* 0x008fc800078e0a0d */
[----:B------:R-:W-:-:S04]  /*0840*/  IMAD R15, R15, R8, RZ ;  /* 0x000000080f0f7224 */ /* 0x000fc800078e02ff */
[----:B------:R-:W-:Y:S01]  /*0850*/  IMAD.HI.U32 R11, R13, R15, R12 ;  /* 0x0000000f0d0b7227 */ /* 0x000fe200078e000c */
[----:B0-2---:R-:W-:-:S07]  /*0860*/  MOV R15, R3 ;  /* 0x00000003000f7202 */ /* 0x005fce0000000f00 */
.L_x_8:
[----:B------:R-:W-:Y:S01]  /*0870*/  IABS R18, R15 ;  /* 0x0000000f00127213 */ /* 0x000fe20000000000 */
[----:B----4-:R-:W-:Y:S01]  /*0880*/  IMAD R17, R15, 0x4, R14 ;  /* 0x000000040f117824 */ /* 0x010fe200078e020e */
[----:B------:R-:W-:-:S03]  /*0890*/  IABS R20, R10 ;  /* 0x0000000a00147213 */ /* 0x000fc60000000000 */
[----:B------:R-:W-:Y:S02]  /*08a0*/  IMAD.HI.U32 R12, R11, R18, RZ ;  /* 0x000000120b0c7227 */ /* 0x000fe400078e00ff */
[----:B------:R-:W0:Y:S02]  /*08b0*/  LDS R17, [R17] ;  /* 0x0000000011117984 */ /* 0x000e240000000800 */
[----:B------:R-:W-:-:S04]  /*08c0*/  IMAD.MOV R13, RZ, RZ, -R12 ;  /* 0x000000ffff0d7224 */ /* 0x000fc800078e0a0c */
[----:B------:R-:W-:-:S05]  /*08d0*/  IMAD R13, R20, R13, R18 ;  /* 0x0000000d140d7224 */ /* 0x000fca00078e0212 */
[----:B------:R-:W-:-:S13]  /*08e0*/  ISETP.GT.U32.AND P2, PT, R8, R13, PT ;  /* 0x0000000d0800720c */ /* 0x000fda0003f44070 */
[----:B------:R-:W-:Y:S01]  /*08f0*/  @!P2 IADD3 R13, PT, PT, R13, -R20, RZ ;  /* 0x800000140d0da210 */ /* 0x000fe20007ffe0ff */
[----:B------:R-:W-:-:S03]  /*0900*/  @!P2 VIADD R12, R12, 0x1 ;  /* 0x000000010c0ca836 */ /* 0x000fc60000000000 */
[----:B------:R-:W-:Y:S02]  /*0910*/  ISETP.GE.U32.AND P1, PT, R13, R8, PT ;  /* 0x000000080d00720c */ /* 0x000fe40003f26070 */
[----:B------:R-:W-:-:S04]  /*0920*/  LOP3.LUT R13, R15, R10, RZ, 0x3c, !PT ;  /* 0x0000000a0f0d7212 */ /* 0x000fc800078e3cff */
[----:B------:R-:W-:Y:S01]  /*0930*/  ISETP.GE.AND P3, PT, R13, RZ, PT ;  /* 0x000000ff0d00720c */ /* 0x000fe20003f66270 */
[----:B0-----:R-:W-:-:S06]  /*0940*/  FMUL R17, R17, 1.0099999904632568359 ;  /* 0x3f8147ae11117820 */ /* 0x001fcc0000400000 */
[----:B------:R-:W-:-:S06]  /*0950*/  @P1 VIADD R12, R12, 0x1 ;  /* 0x000000010c0c1836 */ /* 0x000fcc0000000000 */
[----:B------:R-:W-:-:S04]  /*0960*/  @!P3 IADD3 R12, PT, PT, -R12, RZ, RZ ;  /* 0x000000ff0c0cb210 */ /* 0x000fc80007ffe1ff */
[----:B------:R-:W-:-:S05]  /*0970*/  SEL R13, R9, R12, !P0 ;  /* 0x0000000c090d7207 */ /* 0x000fca0004000000 */
[--C-:B------:R-:W-:Y:S02]  /*0980*/  IMAD.MOV R12, RZ, RZ, -R13.reuse ;  /* 0x000000ffff0c7224 */ /* 0x100fe400078e0a0d */
[C---:B------:R-:W-:Y:S02]  /*0990*/  IMAD R13, R10.reuse, UR6, R13 ;  /* 0x000000060a0d7c24 */ /* 0x040fe4000f8e020d */
[----:B------:R-:W-:Y:S02]  /*09a0*/  IMAD R12, R10, R12, R15 ;  /* 0x0000000c0a0c7224 */ /* 0x000fe400078e020f */
[----:B------:R-:W-:Y:S02]  /*09b0*/  VIADD R15, R15, UR8 ;  /* 0x000000080f0f7c36 */ /* 0x000fe40008000000 */
[----:B------:R-:W-:-:S03]  /*09c0*/  IMAD R13, R13, UR12, R12 ;  /* 0x0000000c0d0d7c24 */ /* 0x000fc6000f8e020c */
[----:B------:R-:W-:Y:S01]  /*09d0*/  ISETP.GE.AND P1, PT, R15, R0, PT ;  /* 0x000000000f00720c */ /* 0x000fe20003f26270 */
[----:B------:R-:W-:-:S05]  /*09e0*/  IMAD.WIDE R12, R13, 0x4, R4 ;  /* 0x000000040d0c7825 */ /* 0x000fca00078e0204 */
[----:B------:R4:W-:Y:S07]  /*09f0*/  STG.E desc[UR10][R12.64], R17 ;  /* 0x000000110c007986 */ /* 0x0009ee000c10190a */
[----:B------:R-:W-:Y:S05]  /*0a00*/  @!P1 BRA `(.L_x_8) ;  /* 0xfffffffc00989947 */ /* 0x000fea000383ffff */
.L_x_5:
[----:B-123--:R-:W-:Y:S05]  /*0a10*/  BSYNC.RECONVERGENT B0 ;  /* 0x0000000000007941 */ /* 0x00efea0003800200 */
.L_x_4:
[----:B------:R-:W1:Y:S01]  /*0a20*/  LDCU UR6, c[0x0][0x394] ;  /* 0x00007280ff0677ac */ /* 0x000e620008000800 */
[----:B------:R-:W-:Y:S01]  /*0a30*/  LOP3.LUT R16, R16, 0x1, RZ, 0x3c, !PT ;  /* 0x0000000110107812 */ /* 0x000fe200078e3cff */
[----:B------:R-:W-:-:S04]  /*0a40*/  UIADD3 UR5, UPT, UPT, UR4, UR7, URZ ;  /* 0x0000000704057290 */ /* 0x000fc8000fffe0ff */
[----:B-1----:R-:W-:-:S03]  /*0a50*/  UISETP.GE.AND UP0, UPT, UR5, UR6, UPT ;  /* 0x000000060500728c */ /* 0x002fc6000bf06270 */
[----:B------:R-:W-:Y:S01]  /*0a60*/  UMOV UR6, UR4 ;  /* 0x0000000400067c82 */ /* 0x000fe20008000000 */
[----:B------:R-:W-:Y:S06]  /*0a70*/  BAR.SYNC.DEFER_BLOCKING 0x0 ;  /* 0x0000000000007b1d */ /* 0x000fec0000010000 */
[----:B------:R-:W-:Y:S05]  /*0a80*/  BRA.U !UP0, `(.L_x_9) ;  /* 0xfffffff908747547 */ /* 0x000fea000b83ffff */
.L_x_3:
[----:B------:R-:W-:-:S13]  /*0a90*/  ISETP.GE.U32.AND P0, PT, R3, R0, PT ;  /* 0x000000000300720c */ /* 0x000fda0003f06070 */
[----:B------:R-:W-:Y:S05]  /*0aa0*/  @P0 EXIT ;  /* 0x000000000000094d */ /* 0x000fea0003800000 */
[----:B------:R-:W1:Y:S01]  /*0ab0*/  LDC R7, c[0x0][0x390] ;  /* 0x0000e400ff077b82 */ /* 0x000e620000000800 */
[----:B------:R-:W2:Y:S01]  /*0ac0*/  LDCU UR5, c[0x0][0x360] ;  /* 0x00006c00ff0577ac */ /* 0x000ea20008000800 */
[----:B------:R-:W3:Y:S06]  /*0ad0*/  LDCU UR6, c[0x0][0x398] ;  /* 0x00007300ff0677ac */ /* 0x000eec0008000800 */
[----:B------:R-:W2:Y:S08]  /*0ae0*/  LDC R8, c[0x0][0x390] ;  /* 0x0000e400ff087b82 */ /* 0x000eb00000000800 */
[----:B------:R-:W2:Y:S01]  /*0af0*/  LDC.64 R4, c[0x0][0x388] ;  /* 0x0000e200ff047b82 */ /* 0x000ea20000000a00 */
[----:B-1----:R-:W-:-:S02]  /*0b00*/  IABS R6, R7 ;  /* 0x0000000700067213 */ /* 0x002fc40000000000 */
[----:B------:R-:W-:Y:S02]  /*0b10*/  ISETP.NE.AND P0, PT, R7, RZ, PT ;  /* 0x000000ff0700720c */ /* 0x000fe40003f05270 */
[----:B------:R-:W1:Y:S01]  /*0b20*/  I2F.RP R9, R6 ;  /* 0x0000000600097306 */ /* 0x000e620000209400 */
[----:B0-----:R-:W-:-:S07]  /*0b30*/  LOP3.LUT R14, RZ, R7, RZ, 0x33, !PT ;  /* 0x00000007ff0e7212 */ /* 0x001fce00078e33ff */
[----:B-1----:R-:W0:Y:S02]  /*0b40*/  MUFU.RCP R9, R9 ;  /* 0x0000000900097308 */ /* 0x002e240000001000 */
[----:B0-----:R-:W-:-:S06]  /*0b50*/  IADD3 R10, PT, PT, R9, 0xffffffe, RZ ;  /* 0x0ffffffe090a7810 */ /* 0x001fcc0007ffe0ff */
[----:B------:R0:W4:Y:S02]  /*0b60*/  F2I.FTZ.U32.TRUNC.NTZ R11, R10 ;  /* 0x0000000a000b7305 */ /* 0x000124000021f000 */
[----:B0-----:R-:W-:Y:S02]  /*0b70*/  IMAD.MOV.U32 R10, RZ, RZ, RZ ;  /* 0x000000ffff0a7224 */ /* 0x001fe400078e00ff */
[----:B----4-:R-:W-:-:S04]  /*0b80*/  IMAD.MOV R13, RZ, RZ, -R11 ;  /* 0x000000ffff0d7224 */ /* 0x010fc800078e0a0b */
[----:B------:R-:W-:-:S04]  /*0b90*/  IMAD R13, R13, R6, RZ ;  /* 0x000000060d0d7224 */ /* 0x000fc800078e02ff */
[----:B--23--:R-:W-:-:S07]  /*0ba0*/  IMAD.HI.U32 R12, R11, R13, R10 ;  /* 0x0000000d0b0c7227 */ /* 0x00cfce00078e000a */
.L_x_10:
[----:B0-----:R-:W-:Y:S01]  /*0bb0*/  IABS R9, R3 ;  /* 0x0000000300097213 */ /* 0x001fe20000000000 */
[----:B------:R-:W-:Y:S01]  /*0bc0*/  IMAD R11, R3, 0x4, R2 ;  /* 0x00000004030b7824 */ /* 0x000fe200078e0202 */
[----:B------:R-:W-:-:S03]  /*0bd0*/  IABS R16, R8 ;  /* 0x0000000800107213 */ /* 0x000fc60000000000 */
[----:B------:R-:W-:Y:S02]  /*0be0*/  IMAD.HI.U32 R7, R12, R9, RZ ;  /* 0x000000090c077227 */ /* 0x000fe400078e00ff */
[----:B------:R-:W0:Y:S03]  /*0bf0*/  LDS R11, [R11] ;  /* 0x000000000b0b7984 */ /* 0x000e260000000800 */
[----:B------:R-:W-:-:S05]  /*0c00*/  IADD3 R10, PT, PT, -R7, RZ, RZ ;  /* 0x000000ff070a7210 */ /* 0x000fca0007ffe1ff */
        /* <DEDUP_REMOVED lines=12> */
[----:B------:R-:W-:Y:S02]  /*0cd0*/  IMAD R7, R8, R9, R3 ;  /* 0x0000000908077224 */ /* 0x000fe400078e0203 */
[----:B0-----:R-:W-:Y:S01]  /*0ce0*/  FMUL R9, R11, 1.0099999904632568359 ;  /* 0x3f8147ae0b097820 */ /* 0x001fe20000400000 */
[----:B------:R-:W-:Y:S02]  /*0cf0*/  VIADD R3, R3, UR5 ;  /* 0x0000000503037c36 */ /* 0x000fe40008000000 */
[----:B------:R-:W-:-:S03]  /*0d00*/  IMAD R7, R10, UR6, R7 ;  /* 0x000000060a077c24 */ /* 0x000fc6000f8e0207 */
[----:B------:R-:W-:Y:S01]  /*0d10*/  ISETP.GE.AND P1, PT, R3, R0, PT ;  /* 0x000000000300720c */ /* 0x000fe20003f26270 */
[----:B------:R-:W-:-:S05]  /*0d20*/  IMAD.WIDE R10, R7, 0x4, R4 ;  /* 0x00000004070a7825 */ /* 0x000fca00078e0204 */
[----:B------:R0:W-:Y:S07]  /*0d30*/  STG.E desc[UR10][R10.64], R9 ;  /* 0x000000090a007986 */ /* 0x0001ee000c10190a */
[----:B------:R-:W-:Y:S05]  /*0d40*/  @!P1 BRA `(.L_x_10) ;  /* 0xfffffffc00989947 */ /* 0x000fea000383ffff */
[----:B------:R-:W-:Y:S05]  /*0d50*/  EXIT ;  /* 0x000000000000794d */ /* 0x000fea0003800000 */
.L_x_11:
[----:B------:R-:W-:-:S00]  /*0d60*/  BRA `(.L_x_11) ;  /* 0xfffffffc00fc7947 */ /* 0x000fc0000383ffff */
[----:B------:R-:W-:-:S00]  /*0d70*/  NOP ;  /* 0x0000000000007918 */ /* 0x000fc00000000000 */
        /* <DEDUP_REMOVED lines=8> */
.L_x_12:


//--------------------- .nv.shared._Z32tma_copy_kernel_with_descriptorsPKfPfiii --------------------------
	.section	.nv.shared._Z32tma_copy_kernel_with_descriptorsPKfPfiii,"aw",@nobits
	.sectionflags	@""
	.align	16
	.zero		1024


//--------------------- .nv.shared.reserved.0     --------------------------
	.section	.nv.shared.reserved.0,"aw",@nobits
	.weak		__nv_reservedSMEM_offset_0_alias
	.size		__nv_reservedSMEM_offset_0_alias, 0, 64
	.other		__nv_reservedSMEM_offset_0_alias,@"STO_CUDA_RESERVED_SHARED STV_DEFAULT"
__nv_reservedSMEM_offset_0_alias:
	.zero		0
	.zero		64


//--------------------- .nv.constant0._Z32tma_copy_kernel_with_descriptorsPKfPfiii --------------------------
	.section	.nv.constant0._Z32tma_copy_kernel_with_descriptorsPKfPfiii,"a",@progbits
	.sectionflags	@""
	.align	4
.nv.constant0._Z32tma_copy_kernel_with_descriptorsPKfPfiii:
	.zero		924


//--------------------- SYMBOLS --------------------------

	.type		.nv.reservedSmem.offset0,@object
	.size		.nv.reservedSmem.offset0,0x4
	.type		.nv.reservedSmem.cap,@object
	.size		.nv.reservedSmem.cap,0x4
